//
// Generated by NVIDIA NVVM Compiler
//
// Compiler Build ID: CL-36424714
// Cuda compilation tools, release 13.0, V13.0.88
// Based on NVVM 20.0.0
//

.version 9.0
.target sm_100
.address_size 64

	// .globl	_Z5hellov
.extern .func  (.param .b32 func_retval0) vprintf
(
	.param .b64 vprintf_param_0,
	.param .b64 vprintf_param_1
)
;
.global .align 1 .b8 $str[33] = {72, 101, 108, 108, 111, 44, 32, 119, 111, 114, 108, 100, 33, 32, 84, 104, 105, 115, 32, 105, 115, 32, 116, 104, 114, 101, 97, 100, 32, 37, 100, 10};

.visible .entry _Z5hellov()
{
	.local .align 8 .b8 	__local_depot0[8];
	.reg .b64 	%SP;
	.reg .b64 	%SPL;
	.reg .b32 	%r<4>;
	.reg .b64 	%rd<5>;

	mov.u64 	%SPL, __local_depot0;
	cvta.local.u64 	%SP, %SPL;
	add.u64 	%rd1, %SP, 0;
	add.u64 	%rd2, %SPL, 0;
	mov.u32 	%r1, %tid.x;
	st.local.u32 	[%rd2], %r1;
	mov.u64 	%rd3, $str;
	cvta.global.u64 	%rd4, %rd3;
	{ // callseq 0, 0
	.param .b64 param0;
	st.param.b64 	[param0], %rd4;
	.param .b64 param1;
	st.param.b64 	[param1], %rd1;
	.param .b32 retval0;
	call.uni (retval0), 
	vprintf, 
	(
	param0, 
	param1
	);
	ld.param.b32 	%r2, [retval0];
	} // callseq 0
	ret;

}


// ===== COMPILED SASS (sm_100) =====

	.target	sm_100

	.elftype	@"ET_EXEC"


//--------------------- .note.nv.tkinfo           --------------------------
	.section	.note.nv.tkinfo,"",@"SHT_NOTE"
	.sectionflags	@"SHF_NOTE_NV_TKINFO"
	.tkinfo
        /*0018*/ 	.word	0x00000002
        /*0030*/ 	.string	""
        /*0030*/ 	.string	"ptxas"
        /*0030*/ 	.string	"Cuda compilation tools, release 13.0, V13.0.88"
        /*0030*/ 	.string	"Build cuda_13.0.r13.0/compiler.36424714_0"
        /*0030*/ 	.string	"-arch sm_100 -m 64 "



//--------------------- .note.nv.cuinfo           --------------------------
	.section	.note.nv.cuinfo,"",@"SHT_NOTE"
	.sectionflags	@"SHF_NOTE_NV_CUINFO"
        /*0018*/ 	.short	0x0002
        /*001a*/ 	.short	0x0064
        /*001c*/ 	.short	0x0082
	.zero		2


//--------------------- .nv.info                  --------------------------
	.section	.nv.info,"",@"SHT_CUDA_INFO"
	.align	4


	//----- nvinfo : EIATTR_REGCOUNT
	.align		4
        /*0000*/ 	.byte	0x04, 0x2f
        /*0002*/ 	.short	(.L_2 - .L_1)
	.align		4
.L_1:
        /*0004*/ 	.word	index@(_Z5hellov)
        /*0008*/ 	.word	0x00000018


	//----- nvinfo : EIATTR_FRAME_SIZE
	.align		4
.L_2:
        /*000c*/ 	.byte	0x04, 0x11
        /*000e*/ 	.short	(.L_4 - .L_3)
	.align		4
.L_3:
        /*0010*/ 	.word	index@(_Z5hellov)
        /*0014*/ 	.word	0x00000008


	//----- nvinfo : EIATTR_MIN_STACK_SIZE
	.align		4
.L_4:
        /*0018*/ 	.byte	0x04, 0x12
        /*001a*/ 	.short	(.L_6 - .L_5)
	.align		4
.L_5:
        /*001c*/ 	.word	index@(_Z5hellov)
        /*0020*/ 	.word	0x00000008
.L_6:


//--------------------- .nv.compat                --------------------------
	.section	.nv.compat,"",@"SHT_CUDA_COMPAT_INFO"
	.align	4
        /*0000*/ 	.byte	0x02, 0x09, 0x00, 0x00, 0x02, 0x02, 0x01, 0x00, 0x02, 0x05, 0x05, 0x00, 0x03, 0x07, 0x01, 0x01
        /*0010*/ 	.byte	0x02, 0x03, 0x00, 0x00, 0x02, 0x06, 0x01, 0x00, 0x04, 0x0b, 0x08, 0x00, 0x09, 0x00, 0x00, 0x00
        /*0020*/ 	.byte	0x00, 0x00, 0x00, 0x00


//--------------------- .nv.info._Z5hellov        --------------------------
	.section	.nv.info._Z5hellov,"",@"SHT_CUDA_INFO"
	.sectionflags	@""
	.align	4


	//----- nvinfo : EIATTR_CUDA_API_VERSION
	.align		4
        /*0000*/ 	.byte	0x04, 0x37
        /*0002*/ 	.short	(.L_8 - .L_7)
.L_7:
        /*0004*/ 	.word	0x00000082


	//----- nvinfo : EIATTR_SPARSE_MMA_MASK
	.align		4
.L_8:
        /*0008*/ 	.byte	0x03, 0x50
        /*000a*/ 	.short	0x0000


	//----- nvinfo : EIATTR_MAXREG_COUNT
	.align		4
        /*000c*/ 	.byte	0x03, 0x1b
        /*000e*/ 	.short	0x00ff


	//----- nvinfo : EIATTR_EXTERNS
	.align		4
        /*0010*/ 	.byte	0x04, 0x0f
        /*0012*/ 	.short	(.L_10 - .L_9)


	//   ....[0]....
	.align		4
.L_9:
        /*0014*/ 	.word	index@(vprintf)


	//----- nvinfo : EIATTR_MERCURY_ISA_VERSION
	.align		4
.L_10:
        /*0018*/ 	.byte	0x03, 0x5f
        /*001a*/ 	.short	0x0101


	//----- nvinfo : EIATTR_VRC_CTA_INIT_COUNT
	.align		4
        /*001c*/ 	.byte	0x02, 0x4a
	.zero		1
	.zero		1


	//----- nvinfo : EIATTR_SYSCALL_OFFSETS
	.align		4
        /*0020*/ 	.byte	0x04, 0x46
        /*0022*/ 	.short	(.L_12 - .L_11)


	//   ....[0]....
.L_11:
        /*0024*/ 	.word	0x000000e0


	//----- nvinfo : EIATTR_EXIT_INSTR_OFFSETS
	.align		4
.L_12:
        /*0028*/ 	.byte	0x04, 0x1c
        /*002a*/ 	.short	(.L_14 - .L_13)


	//   ....[0]....
.L_13:
        /*002c*/ 	.word	0x000000f0


	//----- nvinfo : EIATTR_SW_WAR
	.align		4
.L_14:
        /*0030*/ 	.byte	0x04, 0x36
        /*0032*/ 	.short	(.L_16 - .L_15)
.L_15:
        /*0034*/ 	.word	0x00000008
.L_16:


//--------------------- .nv.callgraph             --------------------------
	.section	.nv.callgraph,"",@"SHT_CUDA_CALLGRAPH"
	.align	4
	.sectionentsize	8
	.align		4
        /*0000*/ 	.word	0x00000000
	.align		4
        /*0004*/ 	.word	0xffffffff
	.align		4
        /*0008*/ 	.word	index@(_Z5hellov)
	.align		4
        /*000c*/ 	.word	index@(vprintf)
	.align		4
        /*0010*/ 	.word	0x00000000
	.align		4
        /*0014*/ 	.word	0xfffffffe
	.align		4
        /*0018*/ 	.word	0x00000000
	.align		4
        /*001c*/ 	.word	0xfffffffd
	.align		4
        /*0020*/ 	.word	0x00000000
	.align		4
        /*0024*/ 	.word	0xfffffffc


//--------------------- .nv.constant4             --------------------------
	.section	.nv.constant4,"a",@progbits
	.align	8
	.align		8
.nv.constant4:
        /*0000*/ 	.dword	vprintf
	.align		8
        /*0008*/ 	.dword	$str


//--------------------- .text._Z5hellov           --------------------------
	.section	.text._Z5hellov,"ax",@progbits
	.align	128
        .global         _Z5hellov
        .type           _Z5hellov,@function
        .size           _Z5hellov,(.L_x_2 - _Z5hellov)
        .other          _Z5hellov,@"STO_CUDA_ENTRY STV_DEFAULT"
_Z5hellov:
.text._Z5hellov:
[----:B------:R-:W0:Y:S01]  /*0000*/  LDC R1, c[0x0][0x37c] ;  /* 0x0000df00ff017b82 */ /* 0x000e220000000800 */
[----:B------:R-:W1:Y:S01]  /*0010*/  S2R R8, SR_TID.X ;  /* 0x0000000000087919 */ /* 0x000e620000002100 */
[----:B0-----:R-:W-:Y:S01]  /*0020*/  VIADD R1, R1, 0xfffffff8 ;  /* 0xfffffff801017836 */ /* 0x001fe20000000000 */
[----:B------:R-:W-:Y:S01]  /*0030*/  MOV R0, 0x0 ;  /* 0x0000000000007802 */ /* 0x000fe20000000f00 */
[----:B------:R-:W0:Y:S04]  /*0040*/  LDCU UR4, c[0x0][0x2f8] ;  /* 0x00005f00ff0477ac */ /* 0x000e280008000800 */
[----:B------:R2:W3:Y:S01]  /*0050*/  LDC.64 R2, c[0x4][R0] ;  /* 0x0100000000027b82 */ /* 0x0004e20000000a00 */
[----:B------:R-:W4:Y:S01]  /*0060*/  LDCU.64 UR6, c[0x4][0x8] ;  /* 0x01000100ff0677ac */ /* 0x000f220008000a00 */
[----:B------:R-:W5:Y:S01]  /*0070*/  LDCU UR5, c[0x0][0x2fc] ;  /* 0x00005f80ff0577ac */ /* 0x000f620008000800 */
[----:B0-----:R-:W-:Y:S01]  /*0080*/  IADD3 R6, P0, PT, R1, UR4, RZ ;  /* 0x0000000401067c10 */ /* 0x001fe2000ff1e0ff */
[----:B----4-:R-:W-:Y:S01]  /*0090*/  IMAD.U32 R4, RZ, RZ, UR6 ;  /* 0x00000006ff047e24 */ /* 0x010fe2000f8e00ff */
[----:B------:R-:W-:-:S03]  /*00a0*/  MOV R5, UR7 ;  /* 0x0000000700057c02 */ /* 0x000fc60008000f00 */
[----:B-----5:R-:W-:Y:S01]  /*00b0*/  IMAD.X R7, RZ, RZ, UR5, P0 ;  /* 0x00000005ff077e24 */ /* 0x020fe200080e06ff */
[----:B-1----:R2:W-:Y:S07]  /*00c0*/  STL [R1], R8 ;  /* 0x0000000801007387 */ /* 0x0025ee0000100800 */
[----:B------:R-:W-:-:S07]  /*00d0*/  LEPC R20, `(.L_x_0) ;  /* 0x000000001014794e */ /* 0x000fce0000000000 */
[----:B--23--:R-:W-:Y:S05]  /*00e0*/  CALL.ABS.NOINC R2 ;  /* 0x0000000002007343 */ /* 0x00cfea0003c00000 */
.L_x_0:
[----:B------:R-:W-:Y:S05]  /*00f0*/  EXIT ;  /* 0x000000000000794d */ /* 0x000fea0003800000 */
.L_x_1:
[----:B------:R-:W-:-:S00]  /*0100*/  BRA `(.L_x_1) ;  /* 0xfffffffc00fc7947 */ /* 0x000fc0000383ffff */
[----:B------:R-:W-:-:S00]  /*0110*/  NOP ;  /* 0x0000000000007918 */ /* 0x000fc00000000000 */
        /* <DEDUP_REMOVED lines=14> */
.L_x_2:


//--------------------- .nv.global.init           --------------------------
	.section	.nv.global.init,"aw",@progbits
.nv.global.init:
	.type		$str,@object
	.size		$str,(.L_0 - $str)
$str:
        /*0000*/ 	.byte	0x48, 0x65, 0x6c, 0x6c, 0x6f, 0x2c, 0x20, 0x77, 0x6f, 0x72, 0x6c, 0x64, 0x21, 0x20, 0x54, 0x68
        /*0010*/ 	.byte	0x69, 0x73, 0x20, 0x69, 0x73, 0x20, 0x74, 0x68, 0x72, 0x65, 0x61, 0x64, 0x20, 0x25, 0x64, 0x0a
        /*0020*/ 	.byte	0x00
.L_0:


//--------------------- .nv.shared.reserved.0     --------------------------
	.section	.nv.shared.reserved.0,"aw",@nobits
	.weak		__nv_reservedSMEM_offset_0_alias
	.size		__nv_reservedSMEM_offset_0_alias, 0, 64
	.other		__nv_reservedSMEM_offset_0_alias,@"STO_CUDA_RESERVED_SHARED STV_DEFAULT"
__nv_reservedSMEM_offset_0_alias:
	.zero		0
	.zero		64


//--------------------- .nv.constant0._Z5hellov   --------------------------
	.section	.nv.constant0._Z5hellov,"a",@progbits
	.sectionflags	@""
	.align	4
.nv.constant0._Z5hellov:
	.zero		896


//--------------------- SYMBOLS --------------------------

	.type		.nv.reservedSmem.offset0,@object
	.size		.nv.reservedSmem.offset0,0x4
	.type		vprintf,@function
